	.headerflags	@"EF_CUDA_TEXMODE_UNIFIED EF_CUDA_64BIT_ADDRESS EF_CUDA_ACCELERATORS EF_CUDA_SM90 EF_CUDA_VIRTUAL_SM(EF_CUDA_SM90)"
	.elftype	@"ET_EXEC"


//--------------------- .nv.info                  --------------------------
	.section	.nv.info,"",@"SHT_CUDA_INFO"
	.align	4


	//----- nvinfo : EIATTR_REGCOUNT
	.align		4
        /*0000*/ 	.byte	0x04, 0x2f
        /*0002*/ 	.short	(.L_1 - .L_0)
	.align		4
.L_0:
        /*0004*/ 	.word	index@(triton_poi_fused__to_copy_arange_clamp_mul_sub_13)
        /*0008*/ 	.word	0x0000000a


	//----- nvinfo : EIATTR_MIN_STACK_SIZE
	.align		4
.L_1:
        /*000c*/ 	.byte	0x04, 0x12
        /*000e*/ 	.short	(.L_3 - .L_2)
	.align		4
.L_2:
        /*0010*/ 	.word	index@(triton_poi_fused__to_copy_arange_clamp_mul_sub_13)
        /*0014*/ 	.word	0x00000000


	//----- nvinfo : EIATTR_FRAME_SIZE
	.align		4
.L_3:
        /*0018*/ 	.byte	0x04, 0x11
        /*001a*/ 	.short	(.L_5 - .L_4)
	.align		4
.L_4:
        /*001c*/ 	.word	index@(triton_poi_fused__to_copy_arange_clamp_mul_sub_13)
        /*0020*/ 	.word	0x00000000


	//----- nvinfo : EIATTR_MIN_STACK_SIZE
	.align		4
.L_5:
        /*0024*/ 	.byte	0x04, 0x12
        /*0026*/ 	.short	(.L_7 - .L_6)
	.align		4
.L_6:
        /*0028*/ 	.word	index@(triton_poi_fused__to_copy_arange_clamp_mul_sub_13)
        /*002c*/ 	.word	0x00000000
.L_7:


//--------------------- .nv.info.triton_poi_fused__to_copy_arange_clamp_mul_sub_13 --------------------------
	.section	.nv.info.triton_poi_fused__to_copy_arange_clamp_mul_sub_13,"",@"SHT_CUDA_INFO"
	.sectionflags	@""
	.align	4


	//----- nvinfo : EIATTR_CUDA_API_VERSION
	.align		4
        /*0000*/ 	.byte	0x04, 0x37
        /*0002*/ 	.short	(.L_9 - .L_8)
.L_8:
        /*0004*/ 	.word	0x0000007c


	//----- nvinfo : EIATTR_KPARAM_INFO
	.align		4
.L_9:
        /*0008*/ 	.byte	0x04, 0x17
        /*000a*/ 	.short	(.L_11 - .L_10)
.L_10:
        /*000c*/ 	.word	0x00000000
        /*0010*/ 	.short	0x0001
        /*0012*/ 	.short	0x0008
        /*0014*/ 	.byte	0x00, 0xf0, 0x11, 0x00


	//----- nvinfo : EIATTR_KPARAM_INFO
	.align		4
.L_11:
        /*0018*/ 	.byte	0x04, 0x17
        /*001a*/ 	.short	(.L_13 - .L_12)
.L_12:
        /*001c*/ 	.word	0x00000000
        /*0020*/ 	.short	0x0000
        /*0022*/ 	.short	0x0000
        /*0024*/ 	.byte	0x00, 0xf4, 0x21, 0x00


	//----- nvinfo : EIATTR_SPARSE_MMA_MASK
	.align		4
.L_13:
        /*0028*/ 	.byte	0x03, 0x50
        /*002a*/ 	.short	0x0000


	//----- nvinfo : EIATTR_MAXREG_COUNT
	.align		4
        /*002c*/ 	.byte	0x03, 0x1b
        /*002e*/ 	.short	0x00ff


	//----- nvinfo : EIATTR_EXIT_INSTR_OFFSETS
	.align		4
        /*0030*/ 	.byte	0x04, 0x1c
        /*0032*/ 	.short	(.L_15 - .L_14)


	//   ....[0]....
.L_14:
        /*0034*/ 	.word	0x000000f0


	//   ....[1]....
        /*0038*/ 	.word	0x00000120


	//----- nvinfo : EIATTR_REQNTID
	.align		4
.L_15:
        /*003c*/ 	.byte	0x04, 0x10
        /*003e*/ 	.short	(.L_17 - .L_16)
.L_16:
        /*0040*/ 	.word	0x00000020
        /*0044*/ 	.word	0x00000001
        /*0048*/ 	.word	0x00000001


	//----- nvinfo : EIATTR_CBANK_PARAM_SIZE
	.align		4
.L_17:
        /*004c*/ 	.byte	0x03, 0x19
        /*004e*/ 	.short	0x000c


	//----- nvinfo : EIATTR_PARAM_CBANK
	.align		4
        /*0050*/ 	.byte	0x04, 0x0a
        /*0052*/ 	.short	(.L_19 - .L_18)
	.align		4
.L_18:
        /*0054*/ 	.word	index@(.nv.constant0.triton_poi_fused__to_copy_arange_clamp_mul_sub_13)
        /*0058*/ 	.short	0x0210
        /*005a*/ 	.short	0x000c


	//----- nvinfo : EIATTR_SW_WAR
	.align		4
.L_19:
        /*005c*/ 	.byte	0x04, 0x36
        /*005e*/ 	.short	(.L_21 - .L_20)
.L_20:
        /*0060*/ 	.word	0x00000008
.L_21:


//--------------------- .nv.callgraph             --------------------------
	.section	.nv.callgraph,"",@"SHT_CUDA_CALLGRAPH"
	.align	4
	.sectionentsize	8
	.align		4
        /*0000*/ 	.word	0x00000000
	.align		4
        /*0004*/ 	.word	0xffffffff
	.align		4
        /*0008*/ 	.word	0x00000000
	.align		4
        /*000c*/ 	.word	0xfffffffe
	.align		4
        /*0010*/ 	.word	0x00000000
	.align		4
        /*0014*/ 	.word	0xfffffffd
	.align		4
        /*0018*/ 	.word	0x00000000
	.align		4
        /*001c*/ 	.word	0xfffffffc


//--------------------- .text.triton_poi_fused__to_copy_arange_clamp_mul_sub_13 --------------------------
	.section	.text.triton_poi_fused__to_copy_arange_clamp_mul_sub_13,"ax",@progbits
	.align	128
        .global         triton_poi_fused__to_copy_arange_clamp_mul_sub_13
        .type           triton_poi_fused__to_copy_arange_clamp_mul_sub_13,@function
        .size           triton_poi_fused__to_copy_arange_clamp_mul_sub_13,(.L_x_1 - triton_poi_fused__to_copy_arange_clamp_mul_sub_13)
        .other          triton_poi_fused__to_copy_arange_clamp_mul_sub_13,@"STO_CUDA_ENTRY STV_DEFAULT"
triton_poi_fused__to_copy_arange_clamp_mul_sub_13:
.text.triton_poi_fused__to_copy_arange_clamp_mul_sub_13:
[----:B------:R-:W0:Y:S02]  /*0000*/  LDC R1, c[0x0][0x28] ;  /* 0x00000a00ff017b82 */ /* 0x000e240000000800 */
[----:B------:R-:W1:Y:S01]  /*0010*/  S2R R6, SR_TID.X ;  /* 0x0000000000067919 */ /* 0x000e620000002100 */
[----:B------:R-:W2:Y:S01]  /*0020*/  LDC.64 R2, c[0x0][0x210] ;  /* 0x00008400ff027b82 */ /* 0x000ea20000000a00 */
[----:B------:R-:W3:Y:S01]  /*0030*/  S2R R5, SR_CTAID.X ;  /* 0x0000000000057919 */ /* 0x000ee20000002500 */
[C---:B-1----:R-:W-:Y:S02]  /*0040*/  LOP3.LUT R0, R6.reuse, 0x3, RZ, 0xc0, !PT ;  /* 0x0000000306007812 */ /* 0x042fe400078ec0ff */
[----:B------:R-:W-:-:S03]  /*0050*/  LOP3.LUT P0, RZ, R6, 0x1c, RZ, 0xc0, !PT ;  /* 0x0000001c06ff7812 */ /* 0x000fc6000780c0ff */
[----:B---3--:R-:W-:-:S04]  /*0060*/  IMAD R5, R5, 0x4, R0 ;  /* 0x0000000405057824 */ /* 0x008fc800078e0200 */
[C---:B--2---:R-:W-:Y:S01]  /*0070*/  IMAD.WIDE R2, R5.reuse, 0x4, R2 ;  /* 0x0000000405027825 */ /* 0x044fe200078e0202 */
[----:B------:R-:W-:Y:S02]  /*0080*/  I2FP.F32.S32 R0, R5 ;  /* 0x0000000500007245 */ /* 0x000fe40000201400 */
[----:B------:R-:W-:-:S03]  /*0090*/  ISETP.LT.AND P0, PT, R5, 0x4, !P0 ;  /* 0x000000040500780c */ /* 0x000fc60004701270 */
[----:B------:R-:W-:-:S05]  /*00a0*/  FMUL R0, R0, 1.3333333730697631836 ;  /* 0x3faaaaab00007820 */ /* 0x000fca0000400000 */
[----:B------:R-:W-:-:S04]  /*00b0*/  FMNMX R0, RZ, R0, !PT ;  /* 0x00000000ff007209 */ /* 0x000fc80007800000 */
[----:B------:R-:W1:Y:S02]  /*00c0*/  F2I.TRUNC.NTZ R4, R0 ;  /* 0x0000000000047305 */ /* 0x000e64000020f100 */
[----:B-1----:R-:W-:-:S05]  /*00d0*/  I2FP.F32.S32 R7, R4 ;  /* 0x0000000400077245 */ /* 0x002fca0000201400 */
[----:B------:R-:W-:Y:S01]  /*00e0*/  FADD.SAT R7, R0, -R7 ;  /* 0x8000000700077221 */ /* 0x000fe20000002000 */
[----:B------:R-:W-:Y:S06]  /*00f0*/  @!P0 EXIT ;  /* 0x000000000000894d */ /* 0x000fec0003800000 */
[----:B------:R-:W-:Y:S02]  /*0100*/  ULDC.64 UR4, c[0x0][0x208] ;  /* 0x0000820000047ab9 */ /* 0x000fe40000000a00 */
[----:B------:R-:W-:Y:S01]  /*0110*/  STG.E desc[UR4][R2.64], R7 ;  /* 0x0000000702007986 */ /* 0x000fe2000c101904 */
[----:B------:R-:W-:Y:S05]  /*0120*/  EXIT ;  /* 0x000000000000794d */ /* 0x000fea0003800000 */
.L_x_0:
[----:B------:R-:W-:-:S00]  /*0130*/  BRA `(.L_x_0) ;  /* 0xfffffffc00fc7947 */ /* 0x000fc0000383ffff */
[----:B------:R-:W-:-:S00]  /*0140*/  NOP ;  /* 0x0000000000007918 */ /* 0x000fc00000000000 */
        /* <DEDUP_REMOVED lines=11> */
.L_x_1:


//--------------------- .nv.constant0.triton_poi_fused__to_copy_arange_clamp_mul_sub_13 --------------------------
	.section	.nv.constant0.triton_poi_fused__to_copy_arange_clamp_mul_sub_13,"a",@progbits
	.sectionflags	@""
	.align	4
.nv.constant0.triton_poi_fused__to_copy_arange_clamp_mul_sub_13:
	.zero		540
